//
// Generated by NVIDIA NVVM Compiler
//
// Compiler Build ID: CL-36424714
// Cuda compilation tools, release 13.0, V13.0.88
// Based on NVVM 20.0.0
//

.version 9.0
.target sm_100
.address_size 64

	// .globl	MatrixMultiply

.visible .entry MatrixMultiply(
	.param .u64 .ptr .align 1 MatrixMultiply_param_0,
	.param .u64 .ptr .align 1 MatrixMultiply_param_1,
	.param .u64 .ptr .align 1 MatrixMultiply_param_2,
	.param .u64 MatrixMultiply_param_3
)
{
	.reg .pred 	%p<12>;
	.reg .b32 	%r<9>;
	.reg .b64 	%rd<76>;
	.reg .b64 	%fd<68>;

	ld.param.u64 	%rd24, [MatrixMultiply_param_0];
	ld.param.u64 	%rd25, [MatrixMultiply_param_1];
	ld.param.u64 	%rd23, [MatrixMultiply_param_3];
	cvta.to.global.u64 	%rd1, %rd25;
	cvta.to.global.u64 	%rd2, %rd24;
	mov.u32 	%r1, %ctaid.x;
	mov.u32 	%r2, %ntid.x;
	mov.u32 	%r3, %tid.x;
	mad.lo.s32 	%r4, %r1, %r2, %r3;
	mov.u32 	%r5, %ctaid.y;
	mov.u32 	%r6, %ntid.y;
	mov.u32 	%r7, %tid.y;
	mad.lo.s32 	%r8, %r5, %r6, %r7;
	cvt.u64.u32 	%rd3, %r8;
	cvt.s64.s32 	%rd4, %r4;
	max.s64 	%rd26, %rd3, %rd4;
	setp.ge.s64 	%p1, %rd26, %rd23;
	setp.lt.s64 	%p2, %rd23, 1;
	mov.f64 	%fd67, 0d0000000000000000;
	or.pred  	%p3, %p1, %p2;
	@%p3 bra 	$L__BB0_12;
	mul.lo.s64 	%rd5, %rd23, %rd3;
	and.b64  	%rd6, %rd23, 7;
	setp.lt.u64 	%p4, %rd23, 8;
	mov.f64 	%fd67, 0d0000000000000000;
	mov.b64 	%rd74, 0;
	@%p4 bra 	$L__BB0_4;
	and.b64  	%rd74, %rd23, 9223372036854775800;
	shl.b64 	%rd28, %rd4, 3;
	add.s64 	%rd71, %rd1, %rd28;
	shl.b64 	%rd29, %rd5, 3;
	add.s64 	%rd30, %rd29, %rd2;
	add.s64 	%rd70, %rd30, 32;
	mov.f64 	%fd67, 0d0000000000000000;
	mov.u64 	%rd72, %rd74;
$L__BB0_3:
	.pragma "nounroll";
	ld.global.f64 	%fd17, [%rd70+-32];
	ld.global.f64 	%fd18, [%rd71];
	fma.rn.f64 	%fd19, %fd17, %fd18, %fd67;
	ld.global.f64 	%fd20, [%rd70+-24];
	shl.b64 	%rd31, %rd23, 3;
	add.s64 	%rd32, %rd71, %rd31;
	ld.global.f64 	%fd21, [%rd32];
	fma.rn.f64 	%fd22, %fd20, %fd21, %fd19;
	ld.global.f64 	%fd23, [%rd70+-16];
	add.s64 	%rd33, %rd32, %rd31;
	ld.global.f64 	%fd24, [%rd33];
	fma.rn.f64 	%fd25, %fd23, %fd24, %fd22;
	ld.global.f64 	%fd26, [%rd70+-8];
	add.s64 	%rd34, %rd33, %rd31;
	ld.global.f64 	%fd27, [%rd34];
	fma.rn.f64 	%fd28, %fd26, %fd27, %fd25;
	ld.global.f64 	%fd29, [%rd70];
	add.s64 	%rd35, %rd34, %rd31;
	ld.global.f64 	%fd30, [%rd35];
	fma.rn.f64 	%fd31, %fd29, %fd30, %fd28;
	ld.global.f64 	%fd32, [%rd70+8];
	add.s64 	%rd36, %rd35, %rd31;
	ld.global.f64 	%fd33, [%rd36];
	fma.rn.f64 	%fd34, %fd32, %fd33, %fd31;
	ld.global.f64 	%fd35, [%rd70+16];
	add.s64 	%rd37, %rd36, %rd31;
	ld.global.f64 	%fd36, [%rd37];
	fma.rn.f64 	%fd37, %fd35, %fd36, %fd34;
	ld.global.f64 	%fd38, [%rd70+24];
	add.s64 	%rd38, %rd37, %rd31;
	ld.global.f64 	%fd39, [%rd38];
	fma.rn.f64 	%fd67, %fd38, %fd39, %fd37;
	add.s64 	%rd72, %rd72, -8;
	shl.b64 	%rd39, %rd23, 6;
	add.s64 	%rd71, %rd71, %rd39;
	add.s64 	%rd70, %rd70, 64;
	setp.ne.s64 	%p5, %rd72, 0;
	@%p5 bra 	$L__BB0_3;
$L__BB0_4:
	setp.eq.s64 	%p6, %rd6, 0;
	@%p6 bra 	$L__BB0_12;
	and.b64  	%rd17, %rd23, 3;
	setp.lt.u64 	%p7, %rd6, 4;
	@%p7 bra 	$L__BB0_7;
	add.s64 	%rd40, %rd74, %rd5;
	shl.b64 	%rd41, %rd40, 3;
	add.s64 	%rd42, %rd2, %rd41;
	ld.global.f64 	%fd41, [%rd42];
	mad.lo.s64 	%rd43, %rd74, %rd23, %rd4;
	shl.b64 	%rd44, %rd43, 3;
	add.s64 	%rd45, %rd1, %rd44;
	ld.global.f64 	%fd42, [%rd45];
	fma.rn.f64 	%fd43, %fd41, %fd42, %fd67;
	ld.global.f64 	%fd44, [%rd42+8];
	shl.b64 	%rd46, %rd23, 3;
	add.s64 	%rd47, %rd45, %rd46;
	ld.global.f64 	%fd45, [%rd47];
	fma.rn.f64 	%fd46, %fd44, %fd45, %fd43;
	ld.global.f64 	%fd47, [%rd42+16];
	add.s64 	%rd48, %rd47, %rd46;
	ld.global.f64 	%fd48, [%rd48];
	fma.rn.f64 	%fd49, %fd47, %fd48, %fd46;
	ld.global.f64 	%fd50, [%rd42+24];
	add.s64 	%rd49, %rd48, %rd46;
	ld.global.f64 	%fd51, [%rd49];
	fma.rn.f64 	%fd67, %fd50, %fd51, %fd49;
	add.s64 	%rd74, %rd74, 4;
$L__BB0_7:
	setp.eq.s64 	%p8, %rd17, 0;
	@%p8 bra 	$L__BB0_12;
	setp.eq.s64 	%p9, %rd17, 1;
	@%p9 bra 	$L__BB0_10;
	add.s64 	%rd50, %rd74, %rd5;
	shl.b64 	%rd51, %rd50, 3;
	add.s64 	%rd52, %rd2, %rd51;
	ld.global.f64 	%fd53, [%rd52];
	mad.lo.s64 	%rd53, %rd74, %rd23, %rd4;
	shl.b64 	%rd54, %rd53, 3;
	add.s64 	%rd55, %rd1, %rd54;
	ld.global.f64 	%fd54, [%rd55];
	fma.rn.f64 	%fd55, %fd53, %fd54, %fd67;
	ld.global.f64 	%fd56, [%rd52+8];
	shl.b64 	%rd56, %rd23, 3;
	add.s64 	%rd57, %rd55, %rd56;
	ld.global.f64 	%fd57, [%rd57];
	fma.rn.f64 	%fd67, %fd56, %fd57, %fd55;
	add.s64 	%rd74, %rd74, 2;
$L__BB0_10:
	and.b64  	%rd58, %rd23, 1;
	setp.eq.b64 	%p10, %rd58, 1;
	not.pred 	%p11, %p10;
	@%p11 bra 	$L__BB0_12;
	add.s64 	%rd59, %rd74, %rd5;
	shl.b64 	%rd60, %rd59, 3;
	add.s64 	%rd61, %rd2, %rd60;
	ld.global.f64 	%fd58, [%rd61];
	mad.lo.s64 	%rd62, %rd74, %rd23, %rd4;
	shl.b64 	%rd63, %rd62, 3;
	add.s64 	%rd64, %rd1, %rd63;
	ld.global.f64 	%fd59, [%rd64];
	fma.rn.f64 	%fd67, %fd58, %fd59, %fd67;
$L__BB0_12:
	ld.param.u64 	%rd69, [MatrixMultiply_param_2];
	cvta.to.global.u64 	%rd65, %rd69;
	mad.lo.s64 	%rd66, %rd23, %rd3, %rd4;
	shl.b64 	%rd67, %rd66, 3;
	add.s64 	%rd68, %rd65, %rd67;
	st.global.f64 	[%rd68], %fd67;
	ret;

}


// ===== COMPILED SASS (sm_100) =====

	.target	sm_100

	.elftype	@"ET_EXEC"


//--------------------- .note.nv.tkinfo           --------------------------
	.section	.note.nv.tkinfo,"",@"SHT_NOTE"
	.sectionflags	@"SHF_NOTE_NV_TKINFO"
	.tkinfo
        /*0018*/ 	.word	0x00000002
        /*0030*/ 	.string	""
        /*0030*/ 	.string	"ptxas"
        /*0030*/ 	.string	"Cuda compilation tools, release 13.0, V13.0.88"
        /*0030*/ 	.string	"Build cuda_13.0.r13.0/compiler.36424714_0"
        /*0030*/ 	.string	"-arch sm_100 -m 64 "



//--------------------- .note.nv.cuinfo           --------------------------
	.section	.note.nv.cuinfo,"",@"SHT_NOTE"
	.sectionflags	@"SHF_NOTE_NV_CUINFO"
        /*0018*/ 	.short	0x0002
        /*001a*/ 	.short	0x0064
        /*001c*/ 	.short	0x0082
	.zero		2


//--------------------- .nv.info                  --------------------------
	.section	.nv.info,"",@"SHT_CUDA_INFO"
	.align	4


	//----- nvinfo : EIATTR_REGCOUNT
	.align		4
        /*0000*/ 	.byte	0x04, 0x2f
        /*0002*/ 	.short	(.L_1 - .L_0)
	.align		4
.L_0:
        /*0004*/ 	.word	index@(MatrixMultiply)
        /*0008*/ 	.word	0x00000020


	//----- nvinfo : EIATTR_FRAME_SIZE
	.align		4
.L_1:
        /*000c*/ 	.byte	0x04, 0x11
        /*000e*/ 	.short	(.L_3 - .L_2)
	.align		4
.L_2:
        /*0010*/ 	.word	index@(MatrixMultiply)
        /*0014*/ 	.word	0x00000000


	//----- nvinfo : EIATTR_MIN_STACK_SIZE
	.align		4
.L_3:
        /*0018*/ 	.byte	0x04, 0x12
        /*001a*/ 	.short	(.L_5 - .L_4)
	.align		4
.L_4:
        /*001c*/ 	.word	index@(MatrixMultiply)
        /*0020*/ 	.word	0x00000000
.L_5:


//--------------------- .nv.compat                --------------------------
	.section	.nv.compat,"",@"SHT_CUDA_COMPAT_INFO"
	.align	4
        /*0000*/ 	.byte	0x02, 0x09, 0x00, 0x00, 0x02, 0x02, 0x01, 0x00, 0x02, 0x05, 0x05, 0x00, 0x03, 0x07, 0x01, 0x01
        /*0010*/ 	.byte	0x02, 0x03, 0x00, 0x00, 0x02, 0x06, 0x01, 0x00, 0x04, 0x0b, 0x08, 0x00, 0x01, 0x00, 0x00, 0x00
        /*0020*/ 	.byte	0x00, 0x00, 0x00, 0x00


//--------------------- .nv.info.MatrixMultiply   --------------------------
	.section	.nv.info.MatrixMultiply,"",@"SHT_CUDA_INFO"
	.sectionflags	@""
	.align	4


	//----- nvinfo : EIATTR_CUDA_API_VERSION
	.align		4
        /*0000*/ 	.byte	0x04, 0x37
        /*0002*/ 	.short	(.L_7 - .L_6)
.L_6:
        /*0004*/ 	.word	0x00000082


	//----- nvinfo : EIATTR_KPARAM_INFO
	.align		4
.L_7:
        /*0008*/ 	.byte	0x04, 0x17
        /*000a*/ 	.short	(.L_9 - .L_8)
.L_8:
        /*000c*/ 	.word	0x00000000
        /*0010*/ 	.short	0x0003
        /*0012*/ 	.short	0x0018
        /*0014*/ 	.byte	0x00, 0xf0, 0x21, 0x00


	//----- nvinfo : EIATTR_KPARAM_INFO
	.align		4
.L_9:
        /*0018*/ 	.byte	0x04, 0x17
        /*001a*/ 	.short	(.L_11 - .L_10)
.L_10:
        /*001c*/ 	.word	0x00000000
        /*0020*/ 	.short	0x0002
        /*0022*/ 	.short	0x0010
        /*0024*/ 	.byte	0x00, 0xf5, 0x21, 0x00


	//----- nvinfo : EIATTR_KPARAM_INFO
	.align		4
.L_11:
        /*0028*/ 	.byte	0x04, 0x17
        /*002a*/ 	.short	(.L_13 - .L_12)
.L_12:
        /*002c*/ 	.word	0x00000000
        /*0030*/ 	.short	0x0001
        /*0032*/ 	.short	0x0008
        /*0034*/ 	.byte	0x00, 0xf5, 0x21, 0x00


	//----- nvinfo : EIATTR_KPARAM_INFO
	.align		4
.L_13:
        /*0038*/ 	.byte	0x04, 0x17
        /*003a*/ 	.short	(.L_15 - .L_14)
.L_14:
        /*003c*/ 	.word	0x00000000
        /*0040*/ 	.short	0x0000
        /*0042*/ 	.short	0x0000
        /*0044*/ 	.byte	0x00, 0xf5, 0x21, 0x00


	//----- nvinfo : EIATTR_SPARSE_MMA_MASK
	.align		4
.L_15:
        /*0048*/ 	.byte	0x03, 0x50
        /*004a*/ 	.short	0x0000


	//----- nvinfo : EIATTR_MAXREG_COUNT
	.align		4
        /*004c*/ 	.byte	0x03, 0x1b
        /*004e*/ 	.short	0x00ff


	//----- nvinfo : EIATTR_MERCURY_ISA_VERSION
	.align		4
        /*0050*/ 	.byte	0x03, 0x5f
        /*0052*/ 	.short	0x0101


	//----- nvinfo : EIATTR_VRC_CTA_INIT_COUNT
	.align		4
        /*0054*/ 	.byte	0x02, 0x4a
	.zero		1
	.zero		1


	//----- nvinfo : EIATTR_EXIT_INSTR_OFFSETS
	.align		4
        /*0058*/ 	.byte	0x04, 0x1c
        /*005a*/ 	.short	(.L_17 - .L_16)


	//   ....[0]....
.L_16:
        /*005c*/ 	.word	0x00000c70


	//----- nvinfo : EIATTR_CRS_STACK_SIZE
	.align		4
.L_17:
        /*0060*/ 	.byte	0x04, 0x1e
        /*0062*/ 	.short	(.L_19 - .L_18)
.L_18:
        /*0064*/ 	.word	0x00000000


	//----- nvinfo : EIATTR_CBANK_PARAM_SIZE
	.align		4
.L_19:
        /*0068*/ 	.byte	0x03, 0x19
        /*006a*/ 	.short	0x0020


	//----- nvinfo : EIATTR_PARAM_CBANK
	.align		4
        /*006c*/ 	.byte	0x04, 0x0a
        /*006e*/ 	.short	(.L_21 - .L_20)
	.align		4
.L_20:
        /*0070*/ 	.word	index@(.nv.constant0.MatrixMultiply)
        /*0074*/ 	.short	0x0380
        /*0076*/ 	.short	0x0020


	//----- nvinfo : EIATTR_SW_WAR
	.align		4
.L_21:
        /*0078*/ 	.byte	0x04, 0x36
        /*007a*/ 	.short	(.L_23 - .L_22)
.L_22:
        /*007c*/ 	.word	0x00000008
.L_23:


//--------------------- .nv.callgraph             --------------------------
	.section	.nv.callgraph,"",@"SHT_CUDA_CALLGRAPH"
	.align	4
	.sectionentsize	8
	.align		4
        /*0000*/ 	.word	0x00000000
	.align		4
        /*0004*/ 	.word	0xffffffff
	.align		4
        /*0008*/ 	.word	0x00000000
	.align		4
        /*000c*/ 	.word	0xfffffffe
	.align		4
        /*0010*/ 	.word	0x00000000
	.align		4
        /*0014*/ 	.word	0xfffffffd
	.align		4
        /*0018*/ 	.word	0x00000000
	.align		4
        /*001c*/ 	.word	0xfffffffc


//--------------------- .text.MatrixMultiply      --------------------------
	.section	.text.MatrixMultiply,"ax",@progbits
	.align	128
        .global         MatrixMultiply
        .type           MatrixMultiply,@function
        .size           MatrixMultiply,(.L_x_7 - MatrixMultiply)
        .other          MatrixMultiply,@"STO_CUDA_ENTRY STV_DEFAULT"
MatrixMultiply:
.text.MatrixMultiply:
[----:B------:R-:W-:Y:S01]  /*0000*/  LDC R1, c[0x0][0x37c] ;  /* 0x0000df00ff017b82 */ /* 0x000fe20000000800 */
[----:B------:R-:W0:Y:S07]  /*0010*/  S2R R9, SR_TID.X ;  /* 0x0000000000097919 */ /* 0x000e2e0000002100 */
[----:B------:R-:W0:Y:S01]  /*0020*/  LDC R8, c[0x0][0x360] ;  /* 0x0000d800ff087b82 */ /* 0x000e220000000800 */
[----:B------:R-:W1:Y:S01]  /*0030*/  LDCU.64 UR12, c[0x0][0x398] ;  /* 0x00007300ff0c77ac */ /* 0x000e620008000a00 */
[----:B------:R-:W-:Y:S01]  /*0040*/  BSSY.RECONVERGENT B0, `(.L_x_0) ;  /* 0x00000ba000007945 */ /* 0x000fe20003800200 */
[----:B------:R-:W2:Y:S01]  /*0050*/  S2R R3, SR_TID.Y ;  /* 0x0000000000037919 */ /* 0x000ea20000002200 */
[----:B------:R-:W-:Y:S01]  /*0060*/  CS2R R28, SRZ ;  /* 0x00000000001c7805 */ /* 0x000fe2000001ff00 */
[----:B------:R-:W3:Y:S03]  /*0070*/  LDCU.64 UR6, c[0x0][0x358] ;  /* 0x00006b00ff0677ac */ /* 0x000ee60008000a00 */
[----:B------:R-:W0:Y:S08]  /*0080*/  S2UR UR4, SR_CTAID.X ;  /* 0x00000000000479c3 */ /* 0x000e300000002500 */
[----:B------:R-:W2:Y:S01]  /*0090*/  S2UR UR5, SR_CTAID.Y ;  /* 0x00000000000579c3 */ /* 0x000ea20000002600 */
[----:B-1----:R-:W-:-:S04]  /*00a0*/  UISETP.GE.U32.AND UP0, UPT, UR12, 0x1, UPT ;  /* 0x000000010c00788c */ /* 0x002fc8000bf06070 */
[----:B------:R-:W-:-:S03]  /*00b0*/  UISETP.GE.AND.EX UP0, UPT, UR13, URZ, UPT, UP0 ;  /* 0x000000ff0d00728c */ /* 0x000fc6000bf06300 */
[----:B------:R-:W2:Y:S03]  /*00c0*/  LDC R2, c[0x0][0x364] ;  /* 0x0000d900ff027b82 */ /* 0x000ea60000000800 */
[----:B------:R-:W-:Y:S01]  /*00d0*/  PLOP3.LUT P2, PT, PT, PT, UP0, 0x80, 0x8 ;  /* 0x000000000008781c */ /* 0x000fe20003f4f008 */
[----:B0-----:R-:W-:-:S05]  /*00e0*/  IMAD R8, R8, UR4, R9 ;  /* 0x0000000408087c24 */ /* 0x001fca000f8e0209 */
[----:B------:R-:W-:Y:S01]  /*00f0*/  SHF.R.S32.HI R9, RZ, 0x1f, R8 ;  /* 0x0000001fff097819 */ /* 0x000fe20000011408 */
[----:B--2---:R-:W-:-:S05]  /*0100*/  IMAD R2, R2, UR5, R3 ;  /* 0x0000000502027c24 */ /* 0x004fca000f8e0203 */
[----:B------:R-:W-:-:S04]  /*0110*/  ISETP.GT.U32.AND P0, PT, R2, R8, PT ;  /* 0x000000080200720c */ /* 0x000fc80003f04070 */
[----:B------:R-:W-:-:S04]  /*0120*/  ISETP.GT.AND.EX P0, PT, RZ, R9, PT, P0 ;  /* 0x00000009ff00720c */ /* 0x000fc80003f04300 */
[----:B------:R-:W-:-:S04]  /*0130*/  SEL R0, R2, R8, P0 ;  /* 0x0000000802007207 */ /* 0x000fc80000000000 */
[----:B------:R-:W-:Y:S02]  /*0140*/  ISETP.GE.U32.AND P1, PT, R0, UR12, PT ;  /* 0x0000000c00007c0c */ /* 0x000fe4000bf26070 */
[----:B------:R-:W-:-:S04]  /*0150*/  SEL R0, R9, RZ, !P0 ;  /* 0x000000ff09007207 */ /* 0x000fc80004000000 */
[----:B------:R-:W-:-:S13]  /*0160*/  ISETP.GE.OR.EX P0, PT, R0, UR13, !P2, P1 ;  /* 0x0000000d00007c0c */ /* 0x000fda000d706710 */
[----:B---3--:R-:W-:Y:S05]  /*0170*/  @P0 BRA `(.L_x_1) ;  /* 0x0000000800980947 */ /* 0x008fea0003800000 */
[----:B------:R-:W-:Y:S02]  /*0180*/  UISETP.GE.U32.AND UP1, UPT, UR12, 0x8, UPT ;  /* 0x000000080c00788c */ /* 0x000fe4000bf26070 */
[C---:B------:R-:W-:Y:S01]  /*0190*/  IMAD.WIDE.U32 R6, R2.reuse, UR12, RZ ;  /* 0x0000000c02067c25 */ /* 0x040fe2000f8e00ff */
[----:B------:R-:W-:Y:S01]  /*01a0*/  ULOP3.LUT UR11, UR12, 0x7, URZ, 0xc0, !UPT ;  /* 0x000000070c0b7892 */ /* 0x000fe2000f8ec0ff */
[----:B------:R-:W-:Y:S01]  /*01b0*/  CS2R R28, SRZ ;  /* 0x00000000001c7805 */ /* 0x000fe2000001ff00 */
[----:B------:R-:W-:Y:S01]  /*01c0*/  UISETP.GE.U32.AND.EX UP1, UPT, UR13, URZ, UPT, UP1 ;  /* 0x000000ff0d00728c */ /* 0x000fe2000bf26110 */
[----:B------:R-:W-:Y:S01]  /*01d0*/  IMAD.MOV.U32 R3, RZ, RZ, RZ ;  /* 0x000000ffff037224 */ /* 0x000fe200078e00ff */
[----:B------:R-:W-:Y:S01]  /*01e0*/  UISETP.NE.U32.AND UP0, UPT, UR11, URZ, UPT ;  /* 0x000000ff0b00728c */ /* 0x000fe2000bf05070 */
[----:B------:R-:W-:Y:S02]  /*01f0*/  IMAD.MOV.U32 R4, RZ, RZ, RZ ;  /* 0x000000ffff047224 */ /* 0x000fe400078e00ff */
[----:B------:R-:W-:Y:S01]  /*0200*/  IMAD R5, R2, UR13, R7 ;  /* 0x0000000d02057c24 */ /* 0x000fe2000f8e0207 */
[----:B------:R-:W-:-:S03]  /*0210*/  UISETP.NE.AND.EX UP0, UPT, URZ, URZ, UPT, UP0 ;  /* 0x000000ffff00728c */ /* 0x000fc6000bf05300 */
[----:B------:R-:W-:Y:S08]  /*0220*/  BRA.U !UP1, `(.L_x_2) ;  /* 0x0000000509007547 */ /* 0x000ff0000b800000 */
[----:B------:R-:W0:Y:S01]  /*0230*/  LDCU.128 UR16, c[0x0][0x380] ;  /* 0x00007000ff1077ac */ /* 0x000e220008000c00 */
[----:B------:R-:W-:Y:S01]  /*0240*/  CS2R R28, SRZ ;  /* 0x00000000001c7805 */ /* 0x000fe2000001ff00 */
[----:B------:R-:W-:Y:S02]  /*0250*/  ULOP3.LUT UR9, UR12, 0xfffffff8, URZ, 0xc0, !UPT ;  /* 0xfffffff80c097892 */ /* 0x000fe4000f8ec0ff */
[----:B------:R-:W-:Y:S02]  /*0260*/  ULOP3.LUT UR10, UR13, 0x7fffffff, URZ, 0xc0, !UPT ;  /* 0x7fffffff0d0a7892 */ /* 0x000fe4000f8ec0ff */
[----:B------:R-:W-:Y:S02]  /*0270*/  USHF.L.U64.HI UR8, UR12, 0x3, UR13 ;  /* 0x000000030c087899 */ /* 0x000fe4000801020d */
[----:B------:R-:W-:Y:S01]  /*0280*/  IMAD.U32 R3, RZ, RZ, UR9 ;  /* 0x00000009ff037e24 */ /* 0x000fe2000f8e00ff */
[----:B------:R-:W-:Y:S01]  /*0290*/  USHF.L.U32 UR5, UR12, 0x3, URZ ;  /* 0x000000030c057899 */ /* 0x000fe200080006ff */
[----:B------:R-:W-:Y:S01]  /*02a0*/  IMAD.U32 R4, RZ, RZ, UR10 ;  /* 0x0000000aff047e24 */ /* 0x000fe2000f8e00ff */
[----:B------:R-:W-:Y:S01]  /*02b0*/  USHF.L.U64.HI UR4, UR12, 0x6, UR13 ;  /* 0x000000060c047899 */ /* 0x000fe2000801020d */
[----:B0-----:R-:W-:-:S02]  /*02c0*/  LEA R10, P1, R6, UR16, 0x3 ;  /* 0x00000010060a7c11 */ /* 0x001fc4000f8218ff */
[----:B------:R-:W-:Y:S02]  /*02d0*/  LEA R0, P0, R8, UR18, 0x3 ;  /* 0x0000001208007c11 */ /* 0x000fe4000f8018ff */
[----:B------:R-:W-:Y:S02]  /*02e0*/  IADD3 R10, P2, PT, R10, 0x20, RZ ;  /* 0x000000200a0a7810 */ /* 0x000fe40007f5e0ff */
[----:B------:R-:W-:Y:S02]  /*02f0*/  LEA.HI.X R11, R6, UR17, R5, 0x3, P1 ;  /* 0x00000011060b7c11 */ /* 0x000fe400088f1c05 */
[----:B------:R-:W-:-:S03]  /*0300*/  LEA.HI.X R27, R8, UR19, R9, 0x3, P0 ;  /* 0x00000013081b7c11 */ /* 0x000fc600080f1c09 */
[----:B------:R-:W-:-:S07]  /*0310*/  IMAD.X R11, RZ, RZ, R11, P2 ;  /* 0x000000ffff0b7224 */ /* 0x000fce00010e060b */
.L_x_3:
[----:B------:R-:W-:Y:S01]  /*0320*/  IMAD.MOV.U32 R26, RZ, RZ, R0 ;  /* 0x000000ffff1a7224 */ /* 0x000fe200078e0000 */
[----:B------:R-:W2:Y:S01]  /*0330*/  LDG.E.64 R16, desc[UR6][R10.64+-0x20] ;  /* 0xffffe0060a107981 */ /* 0x000ea2000c1e1b00 */
[----:B------:R-:W-:-:S03]  /*0340*/  IADD3 R14, P0, PT, R0, UR5, RZ ;  /* 0x00000005000e7c10 */ /* 0x000fc6000ff1e0ff */
[----:B------:R-:W2:Y:S01]  /*0350*/  LDG.E.64 R22, desc[UR6][R26.64] ;  /* 0x000000061a167981 */ /* 0x000ea2000c1e1b00 */
[----:B------:R-:W-:Y:S02]  /*0360*/  IADD3.X R15, PT, PT, R27, UR8, RZ, P0, !PT ;  /* 0x000000081b0f7c10 */ /* 0x000fe400087fe4ff */
[----:B------:R-:W-:Y:S01]  /*0370*/  IADD3 R24, P0, PT, R14, UR5, RZ ;  /* 0x000000050e187c10 */ /* 0x000fe2000ff1e0ff */
[----:B------:R-:W3:Y:S04]  /*0380*/  LDG.E.64 R12, desc[UR6][R10.64+-0x18] ;  /* 0xffffe8060a0c7981 */ /* 0x000ee8000c1e1b00 */
[----:B------:R-:W3:Y:S01]  /*0390*/  LDG.E.64 R20, desc[UR6][R14.64] ;  /* 0x000000060e147981 */ /* 0x000ee2000c1e1b00 */
[----:B------:R-:W-:-:S03]  /*03a0*/  IADD3.X R25, PT, PT, R15, UR8, RZ, P0, !PT ;  /* 0x000000080f197c10 */ /* 0x000fc600087fe4ff */
[----:B------:R-:W4:Y:S04]  /*03b0*/  LDG.E.64 R18, desc[UR6][R10.64+-0x10] ;  /* 0xfffff0060a127981 */ /* 0x000f28000c1e1b00 */
[----:B------:R-:W4:Y:S01]  /*03c0*/  LDG.E.64 R14, desc[UR6][R24.64] ;  /* 0x00000006180e7981 */ /* 0x000f22000c1e1b00 */
[----:B--2---:R-:W-:Y:S01]  /*03d0*/  DFMA R22, R16, R22, R28 ;  /* 0x000000161016722b */ /* 0x004fe2000000001c */
[----:B------:R-:W-:-:S04]  /*03e0*/  IADD3 R16, P0, PT, R24, UR5, RZ ;  /* 0x0000000518107c10 */ /* 0x000fc8000ff1e0ff */
[----:B------:R-:W-:-:S03]  /*03f0*/  IADD3.X R17, PT, PT, R25, UR8, RZ, P0, !PT ;  /* 0x0000000819117c10 */ /* 0x000fc600087fe4ff */
[----:B---3--:R-:W-:Y:S01]  /*0400*/  DFMA R20, R12, R20, R22 ;  /* 0x000000140c14722b */ /* 0x008fe20000000016 */
[----:B------:R-:W-:Y:S01]  /*0410*/  IADD3 R28, P0, PT, R16, UR5, RZ ;  /* 0x00000005101c7c10 */ /* 0x000fe2000ff1e0ff */
[----:B------:R-:W2:Y:S04]  /*0420*/  LDG.E.64 R12, desc[UR6][R10.64+-0x8] ;  /* 0xfffff8060a0c7981 */ /* 0x000ea8000c1e1b00 */
[----:B------:R-:W2:Y:S01]  /*0430*/  LDG.E.64 R24, desc[UR6][R16.64] ;  /* 0x0000000610187981 */ /* 0x000ea2000c1e1b00 */
[----:B------:R-:W-:Y:S01]  /*0440*/  IADD3.X R29, PT, PT, R17, UR8, RZ, P0, !PT ;  /* 0x00000008111d7c10 */ /* 0x000fe200087fe4ff */
[----:B----4-:R-:W-:Y:S02]  /*0450*/  DFMA R14, R18, R14, R20 ;  /* 0x0000000e120e722b */ /* 0x010fe40000000014 */
[----:B------:R-:W3:Y:S04]  /*0460*/  LDG.E.64 R22, desc[UR6][R10.64] ;  /* 0x000000060a167981 */ /* 0x000ee8000c1e1b00 */
[----:B------:R-:W3:Y:S01]  /*0470*/  LDG.E.64 R18, desc[UR6][R28.64] ;  /* 0x000000061c127981 */ /* 0x000ee2000c1e1b00 */
[----:B------:R-:W-:-:S04]  /*0480*/  IADD3 R20, P0, PT, R28, UR5, RZ ;  /* 0x000000051c147c10 */ /* 0x000fc8000ff1e0ff */
[----:B------:R-:W-:-:S05]  /*0490*/  IADD3.X R21, PT, PT, R29, UR8, RZ, P0, !PT ;  /* 0x000000081d157c10 */ /* 0x000fca00087fe4ff */
[----:B------:R-:W4:Y:S04]  /*04a0*/  LDG.E.64 R16, desc[UR6][R20.64] ;  /* 0x0000000614107981 */ /* 0x000f28000c1e1b00 */
[----:B------:R-:W5:Y:S01]  /*04b0*/  LDG.E.64 R28, desc[UR6][R10.64+0x18] ;  /* 0x000018060a1c7981 */ /* 0x000f62000c1e1b00 */
[----:B--2---:R-:W-:Y:S01]  /*04c0*/  DFMA R24, R12, R24, R14 ;  /* 0x000000180c18722b */ /* 0x004fe2000000000e */
[----:B------:R-:W-:Y:S02]  /*04d0*/  IADD3 R14, P0, PT, R20, UR5, RZ ;  /* 0x00000005140e7c10 */ /* 0x000fe4000ff1e0ff */
[----:B------:R-:W4:Y:S02]  /*04e0*/  LDG.E.64 R12, desc[UR6][R10.64+0x8] ;  /* 0x000008060a0c7981 */ /* 0x000f24000c1e1b00 */
[----:B------:R-:W-:-:S02]  /*04f0*/  IADD3.X R15, PT, PT, R21, UR8, RZ, P0, !PT ;  /* 0x00000008150f7c10 */ /* 0x000fc400087fe4ff */
[----:B------:R0:W2:Y:S01]  /*0500*/  LDG.E.64 R20, desc[UR6][R10.64+0x10] ;  /* 0x000010060a147981 */ /* 0x0000a2000c1e1b00 */
[----:B---3--:R-:W-:Y:S01]  /*0510*/  DFMA R18, R22, R18, R24 ;  /* 0x000000121612722b */ /* 0x008fe20000000018 */
[----:B------:R-:W-:Y:S02]  /*0520*/  IADD3 R22, P0, PT, R14, UR5, RZ ;  /* 0x000000050e167c10 */ /* 0x000fe4000ff1e0ff */
[----:B------:R-:W2:Y:S02]  /*0530*/  LDG.E.64 R24, desc[UR6][R14.64] ;  /* 0x000000060e187981 */ /* 0x000ea4000c1e1b00 */
[----:B------:R-:W-:-:S06]  /*0540*/  IADD3.X R23, PT, PT, R15, UR8, RZ, P0, !PT ;  /* 0x000000080f177c10 */ /* 0x000fcc00087fe4ff */
[----:B------:R-:W5:Y:S01]  /*0550*/  LDG.E.64 R22, desc[UR6][R22.64] ;  /* 0x0000000616167981 */ /* 0x000f62000c1e1b00 */
[----:B------:R-:W-:-:S04]  /*0560*/  UIADD3 UR9, UP1, UPT, UR9, -0x8, URZ ;  /* 0xfffffff809097890 */ /* 0x000fc8000ff3e0ff */
[----:B------:R-:W-:Y:S02]  /*0570*/  UIADD3.X UR10, UPT, UPT, UR10, -0x1, URZ, UP1, !UPT ;  /* 0xffffffff0a0a7890 */ /* 0x000fe40008ffe4ff */
[----:B------:R-:W-:-:S04]  /*0580*/  UISETP.NE.U32.AND UP1, UPT, UR9, URZ, UPT ;  /* 0x000000ff0900728c */ /* 0x000fc8000bf25070 */
[----:B------:R-:W-:Y:S01]  /*0590*/  UISETP.NE.AND.EX UP1, UPT, UR10, URZ, UPT, UP1 ;  /* 0x000000ff0a00728c */ /* 0x000fe2000bf25310 */
[----:B0-----:R-:W-:-:S05]  /*05a0*/  IADD3 R10, P1, PT, R10, 0x40, RZ ;  /* 0x000000400a0a7810 */ /* 0x001fca0007f3e0ff */
[----:B------:R-:W-:Y:S01]  /*05b0*/  IMAD.X R11, RZ, RZ, R11, P1 ;  /* 0x000000ffff0b7224 */ /* 0x000fe200008e060b */
[----:B----4-:R-:W-:Y:S01]  /*05c0*/  DFMA R12, R12, R16, R18 ;  /* 0x000000100c0c722b */ /* 0x010fe20000000012 */
[----:B------:R-:W-:-:S07]  /*05d0*/  IMAD.U32 R17, RZ, RZ, UR12 ;  /* 0x0000000cff117e24 */ /* 0x000fce000f8e00ff */
[----:B--2---:R-:W-:Y:S01]  /*05e0*/  DFMA R12, R20, R24, R12 ;  /* 0x00000018140c722b */ /* 0x004fe2000000000c */
[----:B------:R-:W-:-:S04]  /*05f0*/  LEA R0, P0, R17, R0, 0x6 ;  /* 0x0000000011007211 */ /* 0x000fc800078030ff */
[----:B------:R-:W-:-:S03]  /*0600*/  IADD3.X R27, PT, PT, R27, UR4, RZ, P0, !PT ;  /* 0x000000041b1b7c10 */ /* 0x000fc600087fe4ff */
[----:B-----5:R-:W-:Y:S01]  /*0610*/  DFMA R28, R28, R22, R12 ;  /* 0x000000161c1c722b */ /* 0x020fe2000000000c */
[----:B------:R-:W-:Y:S10]  /*0620*/  BRA.U UP1, `(.L_x_3) ;  /* 0xfffffffd013c7547 */ /* 0x000ff4000b83ffff */
.L_x_2:
[----:B------:R-:W-:Y:S05]  /*0630*/  BRA.U !UP0, `(.L_x_1) ;  /* 0x0000000508687547 */ /* 0x000fea000b800000 */
[----:B------:R-:W-:Y:S02]  /*0640*/  UISETP.GE.U32.AND UP1, UPT, UR11, 0x4, UPT ;  /* 0x000000040b00788c */ /* 0x000fe4000bf26070 */
[----:B------:R-:W-:Y:S02]  /*0650*/  ULOP3.LUT UR5, UR12, 0x3, URZ, 0xc0, !UPT ;  /* 0x000000030c057892 */ /* 0x000fe4000f8ec0ff */
[----:B------:R-:W-:Y:S02]  /*0660*/  UISETP.GE.U32.AND.EX UP1, UPT, URZ, URZ, UPT, UP1 ;  /* 0x000000ffff00728c */ /* 0x000fe4000bf26110 */
[----:B------:R-:W-:-:S04]  /*0670*/  UISETP.NE.U32.AND UP0, UPT, UR5, URZ, UPT ;  /* 0x000000ff0500728c */ /* 0x000fc8000bf05070 */
[----:B------:R-:W-:-:S03]  /*0680*/  UISETP.NE.AND.EX UP0, UPT, URZ, URZ, UPT, UP0 ;  /* 0x000000ffff00728c */ /* 0x000fc6000bf05300 */
[----:B------:R-:W-:Y:S08]  /*0690*/  BRA.U !UP1, `(.L_x_4) ;  /* 0x0000000109887547 */ /* 0x000ff0000b800000 */
[----:B------:R-:W0:Y:S01]  /*06a0*/  LDCU.128 UR16, c[0x0][0x380] ;  /* 0x00007000ff1077ac */ /* 0x000e220008000c00 */
[C---:B------:R-:W-:Y:S01]  /*06b0*/  IMAD R12, R4.reuse, UR12, RZ ;  /* 0x0000000c040c7c24 */ /* 0x040fe2000f8e02ff */
[C---:B------:R-:W-:Y:S01]  /*06c0*/  IADD3 R0, P0, PT, R3.reuse, R6, RZ ;  /* 0x0000000603007210 */ /* 0x040fe20007f1e0ff */
[C---:B------:R-:W-:Y:S01]  /*06d0*/  IMAD.WIDE.U32 R10, R3.reuse, UR12, R8 ;  /* 0x0000000c030a7c25 */ /* 0x040fe2000f8e0008 */
[----:B------:R-:W-:Y:S02]  /*06e0*/  UIMAD.WIDE.U32 UR8, UR12, 0x8, URZ ;  /* 0x000000080c0878a5 */ /* 0x000fe4000f8e00ff */
[----:B------:R-:W-:Y:S02]  /*06f0*/  USHF.L.U32 UR4, UR13, 0x3, URZ ;  /* 0x000000030d047899 */ /* 0x000fe400080006ff */
[----:B------:R-:W-:Y:S02]  /*0700*/  IMAD R15, R3, UR13, R12 ;  /* 0x0000000d030f7c24 */ /* 0x000fe4000f8e020c */
[----:B------:R-:W-:Y:S01]  /*0710*/  IMAD.X R13, R4, 0x1, R5, P0 ;  /* 0x00000001040d7824 */ /* 0x000fe200000e0605 */
[----:B------:R-:W-:Y:S01]  /*0720*/  UIADD3 UR4, UPT, UPT, UR9, UR4, URZ ;  /* 0x0000000409047290 */ /* 0x000fe2000fffe0ff */
[----:B------:R-:W-:Y:S01]  /*0730*/  IMAD.IADD R11, R11, 0x1, R15 ;  /* 0x000000010b0b7824 */ /* 0x000fe200078e020f */
[----:B0-----:R-:W-:-:S02]  /*0740*/  LEA R26, P1, R0, UR16, 0x3 ;  /* 0x00000010001a7c11 */ /* 0x001fc4000f8218ff */
[----:B------:R-:W-:Y:S02]  /*0750*/  LEA R12, P0, R10, UR18, 0x3 ;  /* 0x000000120a0c7c11 */ /* 0x000fe4000f8018ff */
[----:B------:R-:W-:Y:S02]  /*0760*/  LEA.HI.X R27, R0, UR17, R13, 0x3, P1 ;  /* 0x00000011001b7c11 */ /* 0x000fe400088f1c0d */
[----:B------:R-:W-:Y:S02]  /*0770*/  LEA.HI.X R13, R10, UR19, R11, 0x3, P0 ;  /* 0x000000130a0d7c11 */ /* 0x000fe400080f1c0b */
[----:B------:R-:W-:Y:S01]  /*0780*/  IADD3 R14, P0, PT, R12, UR8, RZ ;  /* 0x000000080c0e7c10 */ /* 0x000fe2000ff1e0ff */
[----:B------:R-:W2:Y:S04]  /*0790*/  LDG.E.64 R24, desc[UR6][R26.64] ;  /* 0x000000061a187981 */ /* 0x000ea8000c1e1b00 */
[----:B------:R-:W2:Y:S01]  /*07a0*/  LDG.E.64 R10, desc[UR6][R12.64] ;  /* 0x000000060c0a7981 */ /* 0x000ea2000c1e1b00 */
[----:B------:R-:W-:-:S02]  /*07b0*/  IADD3.X R15, PT, PT, R13, UR4, RZ, P0, !PT ;  /* 0x000000040d0f7c10 */ /* 0x000fc400087fe4ff */
[----:B------:R-:W-:Y:S01]  /*07c0*/  IADD3 R18, P0, PT, R14, UR8, RZ ;  /* 0x000000080e127c10 */ /* 0x000fe2000ff1e0ff */
[----:B------:R-:W3:Y:S03]  /*07d0*/  LDG.E.64 R20, desc[UR6][R26.64+0x10] ;  /* 0x000010061a147981 */ /* 0x000ee6000c1e1b00 */
[----:B------:R-:W-:Y:S01]  /*07e0*/  IADD3.X R19, PT, PT, R15, UR4, RZ, P0, !PT ;  /* 0x000000040f137c10 */ /* 0x000fe200087fe4ff */
[----:B------:R-:W4:Y:S01]  /*07f0*/  LDG.E.64 R22, desc[UR6][R26.64+0x18] ;  /* 0x000018061a167981 */ /* 0x000f22000c1e1b00 */
[----:B------:R-:W-:-:S03]  /*0800*/  IADD3 R16, P0, PT, R18, UR8, RZ ;  /* 0x0000000812107c10 */ /* 0x000fc6000ff1e0ff */
[----:B------:R-:W5:Y:S04]  /*0810*/  LDG.E.64 R12, desc[UR6][R26.64+0x8] ;  /* 0x000008061a0c7981 */ /* 0x000f68000c1e1b00 */
[----:B------:R-:W5:Y:S01]  /*0820*/  LDG.E.64 R14, desc[UR6][R14.64] ;  /* 0x000000060e0e7981 */ /* 0x000f62000c1e1b00 */
[----:B------:R-:W-:-:S03]  /*0830*/  IADD3.X R17, PT, PT, R19, UR4, RZ, P0, !PT ;  /* 0x0000000413117c10 */ /* 0x000fc600087fe4ff */
[----:B------:R-:W3:Y:S04]  /*0840*/  LDG.E.64 R18, desc[UR6][R18.64] ;  /* 0x0000000612127981 */ /* 0x000ee8000c1e1b00 */
[----:B------:R-:W4:Y:S01]  /*0850*/  LDG.E.64 R16, desc[UR6][R16.64] ;  /* 0x0000000610107981 */ /* 0x000f22000c1e1b00 */
[----:B------:R-:W-:-:S05]  /*0860*/  IADD3 R3, P0, PT, R3, 0x4, RZ ;  /* 0x0000000403037810 */ /* 0x000fca0007f1e0ff */
[----:B------:R-:W-:Y:S01]  /*0870*/  IMAD.X R4, RZ, RZ, R4, P0 ;  /* 0x000000ffff047224 */ /* 0x000fe200000e0604 */
[----:B--2---:R-:W-:-:S08]  /*0880*/  DFMA R10, R24, R10, R28 ;  /* 0x0000000a180a722b */ /* 0x004fd0000000001c */
[----:B-----5:R-:W-:-:S08]  /*0890*/  DFMA R10, R12, R14, R10 ;  /* 0x0000000e0c0a722b */ /* 0x020fd0000000000a */
[----:B---3--:R-:W-:-:S08]  /*08a0*/  DFMA R10, R20, R18, R10 ;  /* 0x00000012140a722b */ /* 0x008fd0000000000a */
[----:B----4-:R-:W-:-:S11]  /*08b0*/  DFMA R28, R22, R16, R10 ;  /* 0x00000010161c722b */ /* 0x010fd6000000000a */
.L_x_4:
[----:B------:R-:W-:Y:S05]  /*08c0*/  BRA.U !UP0, `(.L_x_1) ;  /* 0x0000000108c47547 */ /* 0x000fea000b800000 */
[----:B------:R-:W-:Y:S02]  /*08d0*/  UISETP.NE.U32.AND UP1, UPT, UR5, 0x1, UPT ;  /* 0x000000010500788c */ /* 0x000fe4000bf25070 */
[----:B------:R-:W-:Y:S02]  /*08e0*/  ULOP3.LUT UR4, UR12, 0x1, URZ, 0xc0, !UPT ;  /* 0x000000010c047892 */ /* 0x000fe4000f8ec0ff */
[----:B------:R-:W-:Y:S02]  /*08f0*/  UISETP.NE.AND.EX UP1, UPT, URZ, URZ, UPT, UP1 ;  /* 0x000000ffff00728c */ /* 0x000fe4000bf25310 */
[----:B------:R-:W-:-:S04]  /*0900*/  UISETP.NE.U32.AND UP0, UPT, UR4, 0x1, UPT ;  /* 0x000000010400788c */ /* 0x000fc8000bf05070 */
[----:B------:R-:W-:-:S03]  /*0910*/  UISETP.NE.U32.AND.EX UP0, UPT, URZ, URZ, UPT, UP0 ;  /* 0x000000ffff00728c */ /* 0x000fc6000bf05100 */
[----:B------:R-:W-:Y:S08]  /*0920*/  BRA.U !UP1, `(.L_x_5) ;  /* 0x0000000109687547 */ /* 0x000ff0000b800000 */
[----:B------:R-:W0:Y:S01]  /*0930*/  LDCU.128 UR8, c[0x0][0x380] ;  /* 0x00007000ff0877ac */ /* 0x000e220008000c00 */
[----:B------:R-:W-:Y:S01]  /*0940*/  IMAD R10, R4, UR12, RZ ;  /* 0x0000000c040a7c24 */ /* 0x000fe2000f8e02ff */
[C---:B------:R-:W-:Y:S01]  /*0950*/  IADD3 R0, P0, PT, R3.reuse, R6, RZ ;  /* 0x0000000603007210 */ /* 0x040fe20007f1e0ff */
[----:B------:R-:W-:Y:S02]  /*0960*/  IMAD.MOV.U32 R14, RZ, RZ, R8 ;  /* 0x000000ffff0e7224 */ /* 0x000fe400078e0008 */
[----:B------:R-:W-:Y:S02]  /*0970*/  IMAD.MOV.U32 R15, RZ, RZ, R9 ;  /* 0x000000ffff0f7224 */ /* 0x000fe400078e0009 */
[C---:B------:R-:W-:Y:S02]  /*0980*/  IMAD R13, R3.reuse, UR13, R10 ;  /* 0x0000000d030d7c24 */ /* 0x040fe4000f8e020a */
[----:B------:R-:W-:-:S04]  /*0990*/  IMAD.WIDE.U32 R14, R3, UR12, R14 ;  /* 0x0000000c030e7c25 */ /* 0x000fc8000f8e000e */
[----:B------:R-:W-:Y:S02]  /*09a0*/  IMAD.X R11, R4, 0x1, R5, P0 ;  /* 0x00000001040b7824 */ /* 0x000fe400000e0605 */
[----:B------:R-:W-:Y:S02]  /*09b0*/  IMAD.IADD R13, R15, 0x1, R13 ;  /* 0x000000010f0d7824 */ /* 0x000fe400078e020d */
[----:B------:R-:W-:Y:S01]  /*09c0*/  IMAD.U32 R19, RZ, RZ, UR12 ;  /* 0x0000000cff137e24 */ /* 0x000fe2000f8e00ff */
[----:B0-----:R-:W-:Y:S01]  /*09d0*/  LEA R10, P1, R0, UR8, 0x3 ;  /* 0x00000008000a7c11 */ /* 0x001fe2000f8218ff */
[----:B------:R-:W-:Y:S01]  /*09e0*/  IMAD.U32 R21, RZ, RZ, UR12 ;  /* 0x0000000cff157e24 */ /* 0x000fe2000f8e00ff */
[----:B------:R-:W-:Y:S02]  /*09f0*/  LEA R12, P0, R14, UR10, 0x3 ;  /* 0x0000000a0e0c7c11 */ /* 0x000fe4000f8018ff */
[----:B------:R-:W-:Y:S01]  /*0a00*/  LEA.HI.X R11, R0, UR9, R11, 0x3, P1 ;  /* 0x00000009000b7c11 */ /* 0x000fe200088f1c0b */
[----:B------:R-:W-:Y:S01]  /*0a10*/  IMAD.U32 R0, RZ, RZ, UR13 ;  /* 0x0000000dff007e24 */ /* 0x000fe2000f8e00ff */
[----:B------:R-:W-:-:S02]  /*0a20*/  LEA.HI.X R13, R14, UR11, R13, 0x3, P0 ;  /* 0x0000000b0e0d7c11 */ /* 0x000fc400080f1c0d */
[----:B------:R-:W-:Y:S01]  /*0a30*/  LEA R18, P0, R19, R12, 0x3 ;  /* 0x0000000c13127211 */ /* 0x000fe200078018ff */
[----:B------:R-:W2:Y:S04]  /*0a40*/  LDG.E.64 R14, desc[UR6][R10.64] ;  /* 0x000000060a0e7981 */ /* 0x000ea8000c1e1b00 */
[----:B------:R-:W2:Y:S01]  /*0a50*/  LDG.E.64 R16, desc[UR6][R12.64] ;  /* 0x000000060c107981 */ /* 0x000ea2000c1e1b00 */
[----:B------:R-:W-:-:S03]  /*0a60*/  LEA.HI.X R19, R21, R13, R0, 0x3, P0 ;  /* 0x0000000d15137211 */ /* 0x000fc600000f1c00 */
[----:B------:R-:W3:Y:S04]  /*0a70*/  LDG.E.64 R20, desc[UR6][R10.64+0x8] ;  /* 0x000008060a147981 */ /* 0x000ee8000c1e1b00 */
[----:B------:R-:W3:Y:S01]  /*0a80*/  LDG.E.64 R18, desc[UR6][R18.64] ;  /* 0x0000000612127981 */ /* 0x000ee2000c1e1b00 */
[----:B------:R-:W-:-:S05]  /*0a90*/  IADD3 R3, P0, PT, R3, 0x2, RZ ;  /* 0x0000000203037810 */ /* 0x000fca0007f1e0ff */
[----:B------:R-:W-:Y:S01]  /*0aa0*/  IMAD.X R4, RZ, RZ, R4, P0 ;  /* 0x000000ffff047224 */ /* 0x000fe200000e0604 */
[----:B--2---:R-:W-:-:S08]  /*0ab0*/  DFMA R14, R14, R16, R28 ;  /* 0x000000100e0e722b */ /* 0x004fd0000000001c */
[----:B---3--:R-:W-:-:S11]  /*0ac0*/  DFMA R28, R20, R18, R14 ;  /* 0x00000012141c722b */ /* 0x008fd6000000000e */
.L_x_5:
[----:B------:R-:W-:Y:S05]  /*0ad0*/  BRA.U UP0, `(.L_x_1) ;  /* 0x0000000100407547 */ /* 0x000fea000b800000 */
[----:B------:R-:W0:Y:S01]  /*0ae0*/  LDCU.128 UR8, c[0x0][0x380] ;  /* 0x00007000ff0877ac */ /* 0x000e220008000c00 */
[C---:B------:R-:W-:Y:S01]  /*0af0*/  IADD3 R0, P0, PT, R3.reuse, R6, RZ ;  /* 0x0000000603007210 */ /* 0x040fe20007f1e0ff */
[----:B------:R-:W-:Y:S02]  /*0b00*/  IMAD.MOV.U32 R6, RZ, RZ, R8 ;  /* 0x000000ffff067224 */ /* 0x000fe400078e0008 */
[----:B------:R-:W-:Y:S02]  /*0b10*/  IMAD.MOV.U32 R7, RZ, RZ, R9 ;  /* 0x000000ffff077224 */ /* 0x000fe400078e0009 */
[----:B------:R-:W-:Y:S02]  /*0b20*/  IMAD R10, R4, UR12, RZ ;  /* 0x0000000c040a7c24 */ /* 0x000fe4000f8e02ff */
[----:B------:R-:W-:-:S04]  /*0b30*/  IMAD.WIDE.U32 R6, R3, UR12, R6 ;  /* 0x0000000c03067c25 */ /* 0x000fc8000f8e0006 */
[----:B------:R-:W-:Y:S02]  /*0b40*/  IMAD R3, R3, UR13, R10 ;  /* 0x0000000d03037c24 */ /* 0x000fe4000f8e020a */
[----:B------:R-:W-:Y:S02]  /*0b50*/  IMAD.X R5, R4, 0x1, R5, P0 ;  /* 0x0000000104057824 */ /* 0x000fe400000e0605 */
[----:B------:R-:W-:Y:S01]  /*0b60*/  IMAD.IADD R3, R7, 0x1, R3 ;  /* 0x0000000107037824 */ /* 0x000fe200078e0203 */
[----:B0-----:R-:W-:Y:S02]  /*0b70*/  LEA R4, P0, R0, UR8, 0x3 ;  /* 0x0000000800047c11 */ /* 0x001fe4000f8018ff */
[----:B------:R-:W-:Y:S02]  /*0b80*/  LEA R10, P1, R6, UR10, 0x3 ;  /* 0x0000000a060a7c11 */ /* 0x000fe4000f8218ff */
[----:B------:R-:W-:Y:S02]  /*0b90*/  LEA.HI.X R5, R0, UR9, R5, 0x3, P0 ;  /* 0x0000000900057c11 */ /* 0x000fe400080f1c05 */
[----:B------:R-:W-:-:S04]  /*0ba0*/  LEA.HI.X R11, R6, UR11, R3, 0x3, P1 ;  /* 0x0000000b060b7c11 */ /* 0x000fc800088f1c03 */
[----:B------:R-:W2:Y:S04]  /*0bb0*/  LDG.E.64 R4, desc[UR6][R4.64] ;  /* 0x0000000604047981 */ /* 0x000ea8000c1e1b00 */
[----:B------:R-:W2:Y:S02]  /*0bc0*/  LDG.E.64 R6, desc[UR6][R10.64] ;  /* 0x000000060a067981 */ /* 0x000ea4000c1e1b00 */
[----:B--2---:R-:W-:-:S11]  /*0bd0*/  DFMA R28, R4, R6, R28 ;  /* 0x00000006041c722b */ /* 0x004fd6000000001c */
.L_x_1:
[----:B------:R-:W-:Y:S05]  /*0be0*/  BSYNC.RECONVERGENT B0 ;  /* 0x0000000000007941 */ /* 0x000fea0003800200 */
.L_x_0:
[----:B------:R-:W0:Y:S01]  /*0bf0*/  LDCU.64 UR4, c[0x0][0x390] ;  /* 0x00007200ff0477ac */ /* 0x000e220008000a00 */
[----:B------:R-:W-:Y:S02]  /*0c00*/  IMAD.MOV.U32 R4, RZ, RZ, R8 ;  /* 0x000000ffff047224 */ /* 0x000fe400078e0008 */
[----:B------:R-:W-:Y:S02]  /*0c10*/  IMAD.MOV.U32 R5, RZ, RZ, R9 ;  /* 0x000000ffff057224 */ /* 0x000fe400078e0009 */
[----:B------:R-:W-:-:S04]  /*0c20*/  IMAD.WIDE.U32 R4, R2, UR12, R4 ;  /* 0x0000000c02047c25 */ /* 0x000fc8000f8e0004 */
[----:B------:R-:W-:Y:S01]  /*0c30*/  IMAD R3, R2, UR13, R5 ;  /* 0x0000000d02037c24 */ /* 0x000fe2000f8e0205 */
[----:B0-----:R-:W-:-:S04]  /*0c40*/  LEA R2, P0, R4, UR4, 0x3 ;  /* 0x0000000404027c11 */ /* 0x001fc8000f8018ff */
[----:B------:R-:W-:-:S05]  /*0c50*/  LEA.HI.X R3, R4, UR5, R3, 0x3, P0 ;  /* 0x0000000504037c11 */ /* 0x000fca00080f1c03 */
[----:B------:R-:W-:Y:S01]  /*0c60*/  STG.E.64 desc[UR6][R2.64], R28 ;  /* 0x0000001c02007986 */ /* 0x000fe2000c101b06 */
[----:B------:R-:W-:Y:S05]  /*0c70*/  EXIT ;  /* 0x000000000000794d */ /* 0x000fea0003800000 */
.L_x_6:
[----:B------:R-:W-:-:S00]  /*0c80*/  BRA `(.L_x_6) ;  /* 0xfffffffc00fc7947 */ /* 0x000fc0000383ffff */
[----:B------:R-:W-:-:S00]  /*0c90*/  NOP ;  /* 0x0000000000007918 */ /* 0x000fc00000000000 */
        /* <DEDUP_REMOVED lines=14> */
.L_x_7:


//--------------------- .nv.shared.reserved.0     --------------------------
	.section	.nv.shared.reserved.0,"aw",@nobits
	.weak		__nv_reservedSMEM_offset_0_alias
	.size		__nv_reservedSMEM_offset_0_alias, 0, 64
	.other		__nv_reservedSMEM_offset_0_alias,@"STO_CUDA_RESERVED_SHARED STV_DEFAULT"
__nv_reservedSMEM_offset_0_alias:
	.zero		0
	.zero		64


//--------------------- .nv.constant0.MatrixMultiply --------------------------
	.section	.nv.constant0.MatrixMultiply,"a",@progbits
	.sectionflags	@""
	.align	4
.nv.constant0.MatrixMultiply:
	.zero		928


//--------------------- SYMBOLS --------------------------

	.type		.nv.reservedSmem.offset0,@object
	.size		.nv.reservedSmem.offset0,0x4
